//
// Generated by NVIDIA NVVM Compiler
//
// Compiler Build ID: CL-36424714
// Cuda compilation tools, release 13.0, V13.0.88
// Based on NVVM 20.0.0
//

.version 9.0
.target sm_100
.address_size 64

	// .globl	_Z20cuda_multiply_matrixPiS_S_i
.global .align 4 .b8 precalc_xorwow_matrix[102400];
.global .align 4 .b8 precalc_xorwow_offset_matrix[102400];
.global .align 4 .b8 mrg32k3aM1[2304];
.global .align 4 .b8 mrg32k3aM2[2304];
.global .align 4 .b8 mrg32k3aM1SubSeq[2016];
.global .align 4 .b8 mrg32k3aM2SubSeq[2016];
.global .align 4 .b8 mrg32k3aM1Seq[2304];
.global .align 4 .b8 mrg32k3aM2Seq[2304];
.const .align 8 .b8 __cr_lgamma_table[72];

.visible .entry _Z20cuda_multiply_matrixPiS_S_i(
	.param .u64 .ptr .align 1 _Z20cuda_multiply_matrixPiS_S_i_param_0,
	.param .u64 .ptr .align 1 _Z20cuda_multiply_matrixPiS_S_i_param_1,
	.param .u64 .ptr .align 1 _Z20cuda_multiply_matrixPiS_S_i_param_2,
	.param .u32 _Z20cuda_multiply_matrixPiS_S_i_param_3
)
{
	.reg .pred 	%p<10>;
	.reg .b32 	%r<147>;
	.reg .b64 	%rd<73>;

	ld.param.u64 	%rd7, [_Z20cuda_multiply_matrixPiS_S_i_param_0];
	ld.param.u64 	%rd8, [_Z20cuda_multiply_matrixPiS_S_i_param_1];
	ld.param.u64 	%rd9, [_Z20cuda_multiply_matrixPiS_S_i_param_2];
	ld.param.u32 	%r51, [_Z20cuda_multiply_matrixPiS_S_i_param_3];
	cvta.to.global.u64 	%rd1, %rd9;
	cvta.to.global.u64 	%rd2, %rd8;
	setp.lt.s32 	%p1, %r51, 1;
	mov.b32 	%r146, 0;
	@%p1 bra 	$L__BB0_12;
	mov.u32 	%r55, %ctaid.x;
	mul.lo.s32 	%r1, %r51, %r55;
	mov.u32 	%r2, %ctaid.y;
	and.b32  	%r3, %r51, 7;
	setp.lt.u32 	%p2, %r51, 8;
	mov.b32 	%r141, 0;
	mov.u32 	%r146, %r141;
	@%p2 bra 	$L__BB0_4;
	and.b32  	%r141, %r51, 2147483640;
	neg.s32 	%r135, %r141;
	add.s32 	%r134, %r2, %r51;
	shl.b32 	%r7, %r51, 3;
	shl.b32 	%r57, %r51, 1;
	add.s32 	%r133, %r2, %r57;
	mad.lo.s32 	%r132, %r51, 3, %r2;
	shl.b32 	%r58, %r51, 2;
	add.s32 	%r131, %r2, %r58;
	mad.lo.s32 	%r130, %r51, 5, %r2;
	mad.lo.s32 	%r129, %r51, 6, %r2;
	mad.lo.s32 	%r128, %r51, 7, %r2;
	mul.wide.u32 	%rd10, %r2, 4;
	add.s64 	%rd72, %rd1, %rd10;
	mul.wide.u32 	%rd4, %r7, 4;
	add.s32 	%r127, %r1, 3;
	mov.b32 	%r146, 0;
$L__BB0_3:
	.pragma "nounroll";
	add.s32 	%r59, %r127, -3;
	mul.wide.u32 	%rd11, %r59, 4;
	add.s64 	%rd12, %rd2, %rd11;
	ld.global.u32 	%r60, [%rd12];
	ld.global.u32 	%r61, [%rd72];
	mad.lo.s32 	%r62, %r61, %r60, %r146;
	add.s32 	%r63, %r127, -2;
	mul.wide.u32 	%rd13, %r63, 4;
	add.s64 	%rd14, %rd2, %rd13;
	ld.global.u32 	%r64, [%rd14];
	mul.wide.u32 	%rd15, %r134, 4;
	add.s64 	%rd16, %rd1, %rd15;
	ld.global.u32 	%r65, [%rd16];
	mad.lo.s32 	%r66, %r65, %r64, %r62;
	add.s32 	%r67, %r127, -1;
	mul.wide.u32 	%rd17, %r67, 4;
	add.s64 	%rd18, %rd2, %rd17;
	ld.global.u32 	%r68, [%rd18];
	mul.wide.u32 	%rd19, %r133, 4;
	add.s64 	%rd20, %rd1, %rd19;
	ld.global.u32 	%r69, [%rd20];
	mad.lo.s32 	%r70, %r69, %r68, %r66;
	add.s32 	%r71, %r127, 4;
	mul.wide.u32 	%rd21, %r127, 4;
	add.s64 	%rd22, %rd2, %rd21;
	ld.global.u32 	%r72, [%rd22];
	mul.wide.u32 	%rd23, %r132, 4;
	add.s64 	%rd24, %rd1, %rd23;
	ld.global.u32 	%r73, [%rd24];
	mad.lo.s32 	%r74, %r73, %r72, %r70;
	add.s32 	%r75, %r127, 1;
	mul.wide.u32 	%rd25, %r75, 4;
	add.s64 	%rd26, %rd2, %rd25;
	ld.global.u32 	%r76, [%rd26];
	mul.wide.u32 	%rd27, %r131, 4;
	add.s64 	%rd28, %rd1, %rd27;
	ld.global.u32 	%r77, [%rd28];
	mad.lo.s32 	%r78, %r77, %r76, %r74;
	add.s32 	%r79, %r127, 2;
	mul.wide.u32 	%rd29, %r79, 4;
	add.s64 	%rd30, %rd2, %rd29;
	ld.global.u32 	%r80, [%rd30];
	mul.wide.u32 	%rd31, %r130, 4;
	add.s64 	%rd32, %rd1, %rd31;
	ld.global.u32 	%r81, [%rd32];
	mad.lo.s32 	%r82, %r81, %r80, %r78;
	add.s32 	%r83, %r127, 3;
	mul.wide.u32 	%rd33, %r83, 4;
	add.s64 	%rd34, %rd2, %rd33;
	ld.global.u32 	%r84, [%rd34];
	mul.wide.u32 	%rd35, %r129, 4;
	add.s64 	%rd36, %rd1, %rd35;
	ld.global.u32 	%r85, [%rd36];
	mad.lo.s32 	%r86, %r85, %r84, %r82;
	mul.wide.u32 	%rd37, %r71, 4;
	add.s64 	%rd38, %rd2, %rd37;
	ld.global.u32 	%r87, [%rd38];
	mul.wide.u32 	%rd39, %r128, 4;
	add.s64 	%rd40, %rd1, %rd39;
	ld.global.u32 	%r88, [%rd40];
	mad.lo.s32 	%r146, %r88, %r87, %r86;
	add.s32 	%r135, %r135, 8;
	add.s32 	%r134, %r134, %r7;
	add.s32 	%r133, %r133, %r7;
	add.s32 	%r132, %r132, %r7;
	add.s32 	%r131, %r131, %r7;
	add.s32 	%r130, %r130, %r7;
	add.s32 	%r129, %r129, %r7;
	add.s32 	%r128, %r128, %r7;
	add.s64 	%rd72, %rd72, %rd4;
	add.s32 	%r127, %r127, 8;
	setp.ne.s32 	%p3, %r135, 0;
	@%p3 bra 	$L__BB0_3;
$L__BB0_4:
	setp.eq.s32 	%p4, %r3, 0;
	@%p4 bra 	$L__BB0_12;
	and.b32  	%r38, %r51, 3;
	setp.lt.u32 	%p5, %r3, 4;
	@%p5 bra 	$L__BB0_7;
	add.s32 	%r90, %r141, %r1;
	mul.wide.u32 	%rd41, %r90, 4;
	add.s64 	%rd42, %rd2, %rd41;
	ld.global.u32 	%r91, [%rd42];
	mad.lo.s32 	%r92, %r141, %r51, %r2;
	mul.wide.u32 	%rd43, %r92, 4;
	add.s64 	%rd44, %rd1, %rd43;
	ld.global.u32 	%r93, [%rd44];
	mad.lo.s32 	%r94, %r93, %r91, %r146;
	add.s32 	%r95, %r90, 1;
	mul.wide.u32 	%rd45, %r95, 4;
	add.s64 	%rd46, %rd2, %rd45;
	ld.global.u32 	%r96, [%rd46];
	add.s32 	%r97, %r92, %r51;
	mul.wide.u32 	%rd47, %r97, 4;
	add.s64 	%rd48, %rd1, %rd47;
	ld.global.u32 	%r98, [%rd48];
	mad.lo.s32 	%r99, %r98, %r96, %r94;
	add.s32 	%r100, %r90, 2;
	mul.wide.u32 	%rd49, %r100, 4;
	add.s64 	%rd50, %rd2, %rd49;
	ld.global.u32 	%r101, [%rd50];
	add.s32 	%r102, %r97, %r51;
	mul.wide.u32 	%rd51, %r102, 4;
	add.s64 	%rd52, %rd1, %rd51;
	ld.global.u32 	%r103, [%rd52];
	mad.lo.s32 	%r104, %r103, %r101, %r99;
	add.s32 	%r105, %r90, 3;
	mul.wide.u32 	%rd53, %r105, 4;
	add.s64 	%rd54, %rd2, %rd53;
	ld.global.u32 	%r106, [%rd54];
	add.s32 	%r107, %r102, %r51;
	mul.wide.u32 	%rd55, %r107, 4;
	add.s64 	%rd56, %rd1, %rd55;
	ld.global.u32 	%r108, [%rd56];
	mad.lo.s32 	%r146, %r108, %r106, %r104;
	add.s32 	%r141, %r141, 4;
$L__BB0_7:
	setp.eq.s32 	%p6, %r38, 0;
	@%p6 bra 	$L__BB0_12;
	setp.eq.s32 	%p7, %r38, 1;
	@%p7 bra 	$L__BB0_10;
	add.s32 	%r110, %r141, %r1;
	mul.wide.u32 	%rd57, %r110, 4;
	add.s64 	%rd58, %rd2, %rd57;
	ld.global.u32 	%r111, [%rd58];
	mad.lo.s32 	%r112, %r141, %r51, %r2;
	mul.wide.u32 	%rd59, %r112, 4;
	add.s64 	%rd60, %rd1, %rd59;
	ld.global.u32 	%r113, [%rd60];
	mad.lo.s32 	%r114, %r113, %r111, %r146;
	add.s32 	%r115, %r110, 1;
	mul.wide.u32 	%rd61, %r115, 4;
	add.s64 	%rd62, %rd2, %rd61;
	ld.global.u32 	%r116, [%rd62];
	add.s32 	%r117, %r112, %r51;
	mul.wide.u32 	%rd63, %r117, 4;
	add.s64 	%rd64, %rd1, %rd63;
	ld.global.u32 	%r118, [%rd64];
	mad.lo.s32 	%r146, %r118, %r116, %r114;
	add.s32 	%r141, %r141, 2;
$L__BB0_10:
	and.b32  	%r119, %r51, 1;
	setp.eq.b32 	%p8, %r119, 1;
	not.pred 	%p9, %p8;
	@%p9 bra 	$L__BB0_12;
	add.s32 	%r120, %r141, %r1;
	mul.wide.u32 	%rd65, %r120, 4;
	add.s64 	%rd66, %rd2, %rd65;
	ld.global.u32 	%r121, [%rd66];
	mad.lo.s32 	%r122, %r141, %r51, %r2;
	mul.wide.u32 	%rd67, %r122, 4;
	add.s64 	%rd68, %rd1, %rd67;
	ld.global.u32 	%r123, [%rd68];
	mad.lo.s32 	%r146, %r123, %r121, %r146;
$L__BB0_12:
	cvta.to.global.u64 	%rd69, %rd7;
	mov.u32 	%r124, %ctaid.x;
	mov.u32 	%r125, %ctaid.y;
	mad.lo.s32 	%r126, %r51, %r124, %r125;
	mul.wide.u32 	%rd70, %r126, 4;
	add.s64 	%rd71, %rd69, %rd70;
	st.global.u32 	[%rd71], %r146;
	ret;

}


// ===== COMPILED SASS (sm_100) =====

	.target	sm_100

	.elftype	@"ET_EXEC"


//--------------------- .note.nv.tkinfo           --------------------------
	.section	.note.nv.tkinfo,"",@"SHT_NOTE"
	.sectionflags	@"SHF_NOTE_NV_TKINFO"
	.tkinfo
        /*0018*/ 	.word	0x00000002
        /*0030*/ 	.string	""
        /*0030*/ 	.string	"ptxas"
        /*0030*/ 	.string	"Cuda compilation tools, release 13.0, V13.0.88"
        /*0030*/ 	.string	"Build cuda_13.0.r13.0/compiler.36424714_0"
        /*0030*/ 	.string	"-arch sm_100 -m 64 "



//--------------------- .note.nv.cuinfo           --------------------------
	.section	.note.nv.cuinfo,"",@"SHT_NOTE"
	.sectionflags	@"SHF_NOTE_NV_CUINFO"
        /*0018*/ 	.short	0x0002
        /*001a*/ 	.short	0x0064
        /*001c*/ 	.short	0x0082
	.zero		2


//--------------------- .nv.info                  --------------------------
	.section	.nv.info,"",@"SHT_CUDA_INFO"
	.align	4


	//----- nvinfo : EIATTR_REGCOUNT
	.align		4
        /*0000*/ 	.byte	0x04, 0x2f
        /*0002*/ 	.short	(.L_10 - .L_9)
	.align		4
.L_9:
        /*0004*/ 	.word	index@(_Z20cuda_multiply_matrixPiS_S_i)
        /*0008*/ 	.word	0x00000020


	//----- nvinfo : EIATTR_FRAME_SIZE
	.align		4
.L_10:
        /*000c*/ 	.byte	0x04, 0x11
        /*000e*/ 	.short	(.L_12 - .L_11)
	.align		4
.L_11:
        /*0010*/ 	.word	index@(_Z20cuda_multiply_matrixPiS_S_i)
        /*0014*/ 	.word	0x00000000


	//----- nvinfo : EIATTR_MIN_STACK_SIZE
	.align		4
.L_12:
        /*0018*/ 	.byte	0x04, 0x12
        /*001a*/ 	.short	(.L_14 - .L_13)
	.align		4
.L_13:
        /*001c*/ 	.word	index@(_Z20cuda_multiply_matrixPiS_S_i)
        /*0020*/ 	.word	0x00000000
.L_14:


//--------------------- .nv.compat                --------------------------
	.section	.nv.compat,"",@"SHT_CUDA_COMPAT_INFO"
	.align	4
        /*0000*/ 	.byte	0x02, 0x09, 0x00, 0x00, 0x02, 0x02, 0x01, 0x00, 0x02, 0x05, 0x05, 0x00, 0x03, 0x07, 0x01, 0x01
        /*0010*/ 	.byte	0x02, 0x03, 0x00, 0x00, 0x02, 0x06, 0x01, 0x00, 0x04, 0x0b, 0x08, 0x00, 0x09, 0x00, 0x00, 0x00
        /*0020*/ 	.byte	0x00, 0x00, 0x00, 0x00


//--------------------- .nv.info._Z20cuda_multiply_matrixPiS_S_i --------------------------
	.section	.nv.info._Z20cuda_multiply_matrixPiS_S_i,"",@"SHT_CUDA_INFO"
	.sectionflags	@""
	.align	4


	//----- nvinfo : EIATTR_CUDA_API_VERSION
	.align		4
        /*0000*/ 	.byte	0x04, 0x37
        /*0002*/ 	.short	(.L_16 - .L_15)
.L_15:
        /*0004*/ 	.word	0x00000082


	//----- nvinfo : EIATTR_KPARAM_INFO
	.align		4
.L_16:
        /*0008*/ 	.byte	0x04, 0x17
        /*000a*/ 	.short	(.L_18 - .L_17)
.L_17:
        /*000c*/ 	.word	0x00000000
        /*0010*/ 	.short	0x0003
        /*0012*/ 	.short	0x0018
        /*0014*/ 	.byte	0x00, 0xf0, 0x11, 0x00


	//----- nvinfo : EIATTR_KPARAM_INFO
	.align		4
.L_18:
        /*0018*/ 	.byte	0x04, 0x17
        /*001a*/ 	.short	(.L_20 - .L_19)
.L_19:
        /*001c*/ 	.word	0x00000000
        /*0020*/ 	.short	0x0002
        /*0022*/ 	.short	0x0010
        /*0024*/ 	.byte	0x00, 0xf5, 0x21, 0x00


	//----- nvinfo : EIATTR_KPARAM_INFO
	.align		4
.L_20:
        /*0028*/ 	.byte	0x04, 0x17
        /*002a*/ 	.short	(.L_22 - .L_21)
.L_21:
        /*002c*/ 	.word	0x00000000
        /*0030*/ 	.short	0x0001
        /*0032*/ 	.short	0x0008
        /*0034*/ 	.byte	0x00, 0xf5, 0x21, 0x00


	//----- nvinfo : EIATTR_KPARAM_INFO
	.align		4
.L_22:
        /*0038*/ 	.byte	0x04, 0x17
        /*003a*/ 	.short	(.L_24 - .L_23)
.L_23:
        /*003c*/ 	.word	0x00000000
        /*0040*/ 	.short	0x0000
        /*0042*/ 	.short	0x0000
        /*0044*/ 	.byte	0x00, 0xf5, 0x21, 0x00


	//----- nvinfo : EIATTR_SPARSE_MMA_MASK
	.align		4
.L_24:
        /*0048*/ 	.byte	0x03, 0x50
        /*004a*/ 	.short	0x0000


	//----- nvinfo : EIATTR_MAXREG_COUNT
	.align		4
        /*004c*/ 	.byte	0x03, 0x1b
        /*004e*/ 	.short	0x00ff


	//----- nvinfo : EIATTR_MERCURY_ISA_VERSION
	.align		4
        /*0050*/ 	.byte	0x03, 0x5f
        /*0052*/ 	.short	0x0101


	//----- nvinfo : EIATTR_VRC_CTA_INIT_COUNT
	.align		4
        /*0054*/ 	.byte	0x02, 0x4a
	.zero		1
	.zero		1


	//----- nvinfo : EIATTR_EXIT_INSTR_OFFSETS
	.align		4
        /*0058*/ 	.byte	0x04, 0x1c
        /*005a*/ 	.short	(.L_26 - .L_25)


	//   ....[0]....
.L_25:
        /*005c*/ 	.word	0x000009f0


	//----- nvinfo : EIATTR_CBANK_PARAM_SIZE
	.align		4
.L_26:
        /*0060*/ 	.byte	0x03, 0x19
        /*0062*/ 	.short	0x001c


	//----- nvinfo : EIATTR_PARAM_CBANK
	.align		4
        /*0064*/ 	.byte	0x04, 0x0a
        /*0066*/ 	.short	(.L_28 - .L_27)
	.align		4
.L_27:
        /*0068*/ 	.word	index@(.nv.constant0._Z20cuda_multiply_matrixPiS_S_i)
        /*006c*/ 	.short	0x0380
        /*006e*/ 	.short	0x001c


	//----- nvinfo : EIATTR_SW_WAR
	.align		4
.L_28:
        /*0070*/ 	.byte	0x04, 0x36
        /*0072*/ 	.short	(.L_30 - .L_29)
.L_29:
        /*0074*/ 	.word	0x00000008
.L_30:


//--------------------- .nv.callgraph             --------------------------
	.section	.nv.callgraph,"",@"SHT_CUDA_CALLGRAPH"
	.align	4
	.sectionentsize	8
	.align		4
        /*0000*/ 	.word	0x00000000
	.align		4
        /*0004*/ 	.word	0xffffffff
	.align		4
        /*0008*/ 	.word	0x00000000
	.align		4
        /*000c*/ 	.word	0xfffffffe
	.align		4
        /*0010*/ 	.word	0x00000000
	.align		4
        /*0014*/ 	.word	0xfffffffd
	.align		4
        /*0018*/ 	.word	0x00000000
	.align		4
        /*001c*/ 	.word	0xfffffffc


//--------------------- .nv.constant4             --------------------------
	.section	.nv.constant4,"a",@progbits
	.align	8
	.align		8
.nv.constant4:
        /*0000*/ 	.dword	precalc_xorwow_matrix
	.align		8
        /*0008*/ 	.dword	precalc_xorwow_offset_matrix
	.align		8
        /*0010*/ 	.dword	mrg32k3aM1
	.align		8
        /*0018*/ 	.dword	mrg32k3aM2
	.align		8
        /*0020*/ 	.dword	mrg32k3aM1SubSeq
	.align		8
        /*0028*/ 	.dword	mrg32k3aM2SubSeq
	.align		8
        /*0030*/ 	.dword	mrg32k3aM1Seq
	.align		8
        /*0038*/ 	.dword	mrg32k3aM2Seq


//--------------------- .nv.constant3             --------------------------
	.section	.nv.constant3,"a",@progbits
	.align	8
.nv.constant3:
	.type		__cr_lgamma_table,@object
	.size		__cr_lgamma_table,(.L_8 - __cr_lgamma_table)
__cr_lgamma_table:
        /*0000*/ 	.byte	0x00, 0x00, 0x00, 0x00, 0x00, 0x00, 0x00, 0x00, 0x00, 0x00, 0x00, 0x00, 0x00, 0x00, 0x00, 0x00
        /*0010*/ 	.byte	0xef, 0x39, 0xfa, 0xfe, 0x42, 0x2e, 0xe6, 0x3f, 0x02, 0x20, 0x2a, 0xfa, 0x0b, 0xab, 0xfc, 0x3f
        /*0020*/ 	.byte	0xf9, 0x2c, 0x92, 0x7c, 0xa7, 0x6c, 0x09, 0x40, 0xc9, 0x79, 0x44, 0x3c, 0x64, 0x26, 0x13, 0x40
        /*0030*/ 	.byte	0xca, 0x01, 0xcf, 0x3a, 0x27, 0x51, 0x1a, 0x40, 0x30, 0xcc, 0x2d, 0xf3, 0xe1, 0x0c, 0x21, 0x40
        /*0040*/ 	.byte	0x0d, 0xb7, 0xfc, 0x82, 0x8e, 0x35, 0x25, 0x40
.L_8:


//--------------------- .text._Z20cuda_multiply_matrixPiS_S_i --------------------------
	.section	.text._Z20cuda_multiply_matrixPiS_S_i,"ax",@progbits
	.align	128
        .global         _Z20cuda_multiply_matrixPiS_S_i
        .type           _Z20cuda_multiply_matrixPiS_S_i,@function
        .size           _Z20cuda_multiply_matrixPiS_S_i,(.L_x_5 - _Z20cuda_multiply_matrixPiS_S_i)
        .other          _Z20cuda_multiply_matrixPiS_S_i,@"STO_CUDA_ENTRY STV_DEFAULT"
_Z20cuda_multiply_matrixPiS_S_i:
.text._Z20cuda_multiply_matrixPiS_S_i:
[----:B------:R-:W-:Y:S08]  /*0000*/  LDC R1, c[0x0][0x37c] ;  /* 0x0000df00ff017b82 */ /* 0x000ff00000000800 */
[----:B------:R-:W0:Y:S01]  /*0010*/  LDC R0, c[0x0][0x398] ;  /* 0x0000e600ff007b82 */ /* 0x000e220000000800 */
[----:B------:R-:W1:Y:S01]  /*0020*/  LDCU.64 UR4, c[0x0][0x358] ;  /* 0x00006b00ff0477ac */ /* 0x000e620008000a00 */
[----:B------:R-:W-:Y:S01]  /*0030*/  HFMA2 R18, -RZ, RZ, 0, 0 ;  /* 0x00000000ff127431 */ /* 0x000fe200000001ff */
[----:B0-----:R-:W-:-:S13]  /*0040*/  ISETP.GE.AND P0, PT, R0, 0x1, PT ;  /* 0x000000010000780c */ /* 0x001fda0003f06270 */
[----:B-1----:R-:W-:Y:S05]  /*0050*/  @!P0 BRA `(.L_x_0) ;  /* 0x00000008004c8947 */ /* 0x002fea0003800000 */
[----:B------:R-:W0:Y:S01]  /*0060*/  S2R R3, SR_CTAID.X ;  /* 0x0000000000037919 */ /* 0x000e220000002500 */
[C---:B------:R-:W-:Y:S02]  /*0070*/  ISETP.GE.U32.AND P1, PT, R0.reuse, 0x8, PT ;  /* 0x000000080000780c */ /* 0x040fe40003f26070 */
[----:B------:R-:W-:Y:S01]  /*0080*/  LOP3.LUT R4, R0, 0x7, RZ, 0xc0, !PT ;  /* 0x0000000700047812 */ /* 0x000fe200078ec0ff */
[----:B------:R-:W1:Y:S01]  /*0090*/  S2R R5, SR_CTAID.Y ;  /* 0x0000000000057919 */ /* 0x000e620000002600 */
[----:B------:R-:W-:Y:S02]  /*00a0*/  MOV R6, RZ ;  /* 0x000000ff00067202 */ /* 0x000fe40000000f00 */
[----:B------:R-:W-:Y:S02]  /*00b0*/  ISETP.NE.AND P0, PT, R4, RZ, PT ;  /* 0x000000ff0400720c */ /* 0x000fe40003f05270 */
[----:B------:R-:W-:-:S05]  /*00c0*/  MOV R18, RZ ;  /* 0x000000ff00127202 */ /* 0x000fca0000000f00 */
[----:B------:R-:W-:Y:S06]  /*00d0*/  @!P1 BRA `(.L_x_1) ;  /* 0x0000000400249947 */ /* 0x000fec0003800000 */
[----:B------:R-:W2:Y:S01]  /*00e0*/  LDC.64 R12, c[0x0][0x390] ;  /* 0x0000e400ff0c7b82 */ /* 0x000ea20000000a00 */
[C---:B------:R-:W-:Y:S01]  /*00f0*/  LOP3.LUT R6, R0.reuse, 0x7ffffff8, RZ, 0xc0, !PT ;  /* 0x7ffffff800067812 */ /* 0x040fe200078ec0ff */
[C-C-:B-1----:R-:W-:Y:S01]  /*0100*/  IMAD R8, R0.reuse, 0x3, R5.reuse ;  /* 0x0000000300087824 */ /* 0x142fe200078e0205 */
[-C--:B------:R-:W-:Y:S01]  /*0110*/  IADD3 R24, PT, PT, R5, R0.reuse, RZ ;  /* 0x0000000005187210 */ /* 0x080fe20007ffe0ff */
[C-C-:B------:R-:W-:Y:S01]  /*0120*/  IMAD R11, R0.reuse, 0x5, R5.reuse ;  /* 0x00000005000b7824 */ /* 0x140fe200078e0205 */
[C---:B------:R-:W-:Y:S01]  /*0130*/  SHF.L.U32 R9, R0.reuse, 0x3, RZ ;  /* 0x0000000300097819 */ /* 0x040fe200000006ff */
[C-C-:B------:R-:W-:Y:S01]  /*0140*/  IMAD R22, R0.reuse, 0x6, R5.reuse ;  /* 0x0000000600167824 */ /* 0x140fe200078e0205 */
[CC--:B------:R-:W-:Y:S01]  /*0150*/  LEA R2, R0.reuse, R5.reuse, 0x1 ;  /* 0x0000000500027211 */ /* 0x0c0fe200078e08ff */
[C---:B------:R-:W-:Y:S01]  /*0160*/  IMAD R23, R0.reuse, 0x7, R5 ;  /* 0x0000000700177824 */ /* 0x040fe200078e0205 */
[----:B------:R-:W-:Y:S01]  /*0170*/  LEA R10, R0, R5, 0x2 ;  /* 0x00000005000a7211 */ /* 0x000fe200078e10ff */
[----:B0-----:R-:W-:Y:S01]  /*0180*/  IMAD R25, R3, R0, 0x3 ;  /* 0x0000000303197424 */ /* 0x001fe200078e0200 */
[----:B------:R-:W-:-:S02]  /*0190*/  MOV R18, RZ ;  /* 0x000000ff00127202 */ /* 0x000fc40000000f00 */
[----:B------:R-:W-:Y:S01]  /*01a0*/  IADD3 R7, PT, PT, -R6, RZ, RZ ;  /* 0x000000ff06077210 */ /* 0x000fe20007ffe1ff */
[----:B--2---:R-:W-:-:S07]  /*01b0*/  IMAD.WIDE.U32 R14, R5, 0x4, R12 ;  /* 0x00000004050e7825 */ /* 0x004fce00078e000c */
.L_x_2:
[----:B------:R-:W0:Y:S01]  /*01c0*/  LDC.64 R16, c[0x0][0x388] ;  /* 0x0000e200ff107b82 */ /* 0x000e220000000a00 */
[C---:B------:R-:W-:Y:S01]  /*01d0*/  IADD3 R27, PT, PT, R25.reuse, -0x3, RZ ;  /* 0xfffffffd191b7810 */ /* 0x040fe20007ffe0ff */
[----:B------:R-:W2:Y:S01]  /*01e0*/  LDG.E R19, desc[UR4][R14.64] ;  /* 0x000000040e137981 */ /* 0x000ea2000c1e1900 */
[----:B------:R-:W-:Y:S01]  /*01f0*/  IADD3 R21, PT, PT, R25, -0x2, RZ ;  /* 0xfffffffe19157810 */ /* 0x000fe20007ffe0ff */
[----:B------:R-:W-:-:S06]  /*0200*/  IMAD.WIDE.U32 R28, R24, 0x4, R12 ;  /* 0x00000004181c7825 */ /* 0x000fcc00078e000c */
[----:B------:R-:W3:Y:S01]  /*0210*/  LDG.E R28, desc[UR4][R28.64] ;  /* 0x000000041c1c7981 */ /* 0x000ee2000c1e1900 */
[----:B0-----:R-:W-:-:S04]  /*0220*/  IMAD.WIDE.U32 R26, R27, 0x4, R16 ;  /* 0x000000041b1a7825 */ /* 0x001fc800078e0010 */
[----:B------:R-:W-:Y:S02]  /*0230*/  IMAD.WIDE.U32 R20, R21, 0x4, R16 ;  /* 0x0000000415147825 */ /* 0x000fe400078e0010 */
[----:B------:R-:W2:Y:S04]  /*0240*/  LDG.E R27, desc[UR4][R26.64] ;  /* 0x000000041a1b7981 */ /* 0x000ea8000c1e1900 */
[----:B------:R-:W3:Y:S01]  /*0250*/  LDG.E R21, desc[UR4][R20.64] ;  /* 0x0000000414157981 */ /* 0x000ee2000c1e1900 */
[----:B--2---:R-:W-:Y:S01]  /*0260*/  IMAD R18, R27, R19, R18 ;  /* 0x000000131b127224 */ /* 0x004fe200078e0212 */
[----:B------:R-:W-:-:S03]  /*0270*/  IADD3 R27, PT, PT, R25, -0x1, RZ ;  /* 0xffffffff191b7810 */ /* 0x000fc60007ffe0ff */
[----:B---3--:R-:W-:Y:S02]  /*0280*/  IMAD R28, R21, R28, R18 ;  /* 0x0000001c151c7224 */ /* 0x008fe400078e0212 */
[----:B------:R-:W-:-:S04]  /*0290*/  IMAD.WIDE.U32 R18, R2, 0x4, R12 ;  /* 0x0000000402127825 */ /* 0x000fc800078e000c */
[----:B------:R-:W-:Y:S02]  /*02a0*/  IMAD.WIDE.U32 R20, R27, 0x4, R16 ;  /* 0x000000041b147825 */ /* 0x000fe400078e0010 */
[----:B------:R-:W2:Y:S04]  /*02b0*/  LDG.E R18, desc[UR4][R18.64] ;  /* 0x0000000412127981 */ /* 0x000ea8000c1e1900 */
[----:B------:R-:W2:Y:S02]  /*02c0*/  LDG.E R27, desc[UR4][R20.64] ;  /* 0x00000004141b7981 */ /* 0x000ea4000c1e1900 */
[----:B--2---:R-:W-:Y:S02]  /*02d0*/  IMAD R28, R27, R18, R28 ;  /* 0x000000121b1c7224 */ /* 0x004fe400078e021c */
[----:B------:R-:W-:-:S04]  /*02e0*/  IMAD.WIDE.U32 R26, R8, 0x4, R12 ;  /* 0x00000004081a7825 */ /* 0x000fc800078e000c */
[C---:B------:R-:W-:Y:S02]  /*02f0*/  IMAD.WIDE.U32 R18, R25.reuse, 0x4, R16 ;  /* 0x0000000419127825 */ /* 0x040fe400078e0010 */
[----:B------:R-:W2:Y:S04]  /*0300*/  LDG.E R26, desc[UR4][R26.64] ;  /* 0x000000041a1a7981 */ /* 0x000ea8000c1e1900 */
[----:B------:R-:W2:Y:S01]  /*0310*/  LDG.E R29, desc[UR4][R18.64] ;  /* 0x00000004121d7981 */ /* 0x000ea2000c1e1900 */
[----:B------:R-:W-:-:S05]  /*0320*/  IADD3 R21, PT, PT, R25, 0x1, RZ ;  /* 0x0000000119157810 */ /* 0x000fca0007ffe0ff */
[----:B------:R-:W-:-:S06]  /*0330*/  IMAD.WIDE.U32 R20, R21, 0x4, R16 ;  /* 0x0000000415147825 */ /* 0x000fcc00078e0010 */
[----:B------:R-:W3:Y:S01]  /*0340*/  LDG.E R21, desc[UR4][R20.64] ;  /* 0x0000000414157981 */ /* 0x000ee2000c1e1900 */
[----:B--2---:R-:W-:Y:S02]  /*0350*/  IMAD R26, R29, R26, R28 ;  /* 0x0000001a1d1a7224 */ /* 0x004fe400078e021c */
[----:B------:R-:W-:-:S06]  /*0360*/  IMAD.WIDE.U32 R28, R10, 0x4, R12 ;  /* 0x000000040a1c7825 */ /* 0x000fcc00078e000c */
[----:B------:R-:W3:Y:S01]  /*0370*/  LDG.E R28, desc[UR4][R28.64] ;  /* 0x000000041c1c7981 */ /* 0x000ee2000c1e1900 */
[----:B------:R-:W-:Y:S01]  /*0380*/  IADD3 R27, PT, PT, R25, 0x2, RZ ;  /* 0x00000002191b7810 */ /* 0x000fe20007ffe0ff */
[----:B------:R-:W-:-:S06]  /*0390*/  IMAD.WIDE.U32 R18, R11, 0x4, R12 ;  /* 0x000000040b127825 */ /* 0x000fcc00078e000c */
[----:B------:R-:W2:Y:S01]  /*03a0*/  LDG.E R18, desc[UR4][R18.64] ;  /* 0x0000000412127981 */ /* 0x000ea2000c1e1900 */
[----:B---3--:R-:W-:Y:S02]  /*03b0*/  IMAD R26, R21, R28, R26 ;  /* 0x0000001c151a7224 */ /* 0x008fe400078e021a */
[----:B------:R-:W-:-:S05]  /*03c0*/  IMAD.WIDE.U32 R20, R27, 0x4, R16 ;  /* 0x000000041b147825 */ /* 0x000fca00078e0010 */
[----:B------:R0:W2:Y:S01]  /*03d0*/  LDG.E R27, desc[UR4][R20.64] ;  /* 0x00000004141b7981 */ /* 0x0000a2000c1e1900 */
[----:B------:R-:W-:-:S05]  /*03e0*/  IADD3 R29, PT, PT, R25, 0x3, RZ ;  /* 0x00000003191d7810 */ /* 0x000fca0007ffe0ff */
[----:B------:R-:W-:Y:S01]  /*03f0*/  IMAD.WIDE.U32 R28, R29, 0x4, R16 ;  /* 0x000000041d1c7825 */ /* 0x000fe200078e0010 */
[----:B0-----:R-:W-:-:S05]  /*0400*/  IADD3 R21, PT, PT, R25, 0x4, RZ ;  /* 0x0000000419157810 */ /* 0x001fca0007ffe0ff */
[----:B------:R-:W3:Y:S01]  /*0410*/  LDG.E R28, desc[UR4][R28.64] ;  /* 0x000000041c1c7981 */ /* 0x000ee2000c1e1900 */
[----:B------:R-:W-:-:S04]  /*0420*/  IMAD.WIDE.U32 R16, R21, 0x4, R16 ;  /* 0x0000000415107825 */ /* 0x000fc800078e0010 */
[----:B------:R-:W-:Y:S02]  /*0430*/  IMAD.WIDE.U32 R20, R23, 0x4, R12 ;  /* 0x0000000417147825 */ /* 0x000fe400078e000c */
[----:B------:R-:W4:Y:S04]  /*0440*/  LDG.E R17, desc[UR4][R16.64] ;  /* 0x0000000410117981 */ /* 0x000f28000c1e1900 */
[----:B------:R-:W4:Y:S01]  /*0450*/  LDG.E R20, desc[UR4][R20.64] ;  /* 0x0000000414147981 */ /* 0x000f22000c1e1900 */
[----:B--2---:R-:W-:Y:S02]  /*0460*/  IMAD R26, R27, R18, R26 ;  /* 0x000000121b1a7224 */ /* 0x004fe400078e021a */
[----:B------:R-:W-:-:S05]  /*0470*/  IMAD.WIDE.U32 R18, R22, 0x4, R12 ;  /* 0x0000000416127825 */ /* 0x000fca00078e000c */
[----:B------:R-:W3:Y:S01]  /*0480*/  LDG.E R27, desc[UR4][R18.64] ;  /* 0x00000004121b7981 */ /* 0x000ee2000c1e1900 */
[----:B------:R-:W-:-:S04]  /*0490*/  IADD3 R7, PT, PT, R7, 0x8, RZ ;  /* 0x0000000807077810 */ /* 0x000fc80007ffe0ff */
[----:B------:R-:W-:Y:S01]  /*04a0*/  ISETP.NE.AND P1, PT, R7, RZ, PT ;  /* 0x000000ff0700720c */ /* 0x000fe20003f25270 */
[C---:B------:R-:W-:Y:S01]  /*04b0*/  IMAD.WIDE.U32 R14, R9.reuse, 0x4, R14 ;  /* 0x00000004090e7825 */ /* 0x040fe200078e000e */
[C---:B------:R-:W-:Y:S02]  /*04c0*/  IADD3 R24, PT, PT, R9.reuse, R24, RZ ;  /* 0x0000001809187210 */ /* 0x040fe40007ffe0ff */
[C---:B------:R-:W-:Y:S02]  /*04d0*/  IADD3 R2, PT, PT, R9.reuse, R2, RZ ;  /* 0x0000000209027210 */ /* 0x040fe40007ffe0ff */
[C---:B------:R-:W-:Y:S02]  /*04e0*/  IADD3 R8, PT, PT, R9.reuse, R8, RZ ;  /* 0x0000000809087210 */ /* 0x040fe40007ffe0ff */
[C---:B------:R-:W-:Y:S02]  /*04f0*/  IADD3 R10, PT, PT, R9.reuse, R10, RZ ;  /* 0x0000000a090a7210 */ /* 0x040fe40007ffe0ff */
[----:B------:R-:W-:-:S02]  /*0500*/  IADD3 R11, PT, PT, R9, R11, RZ ;  /* 0x0000000b090b7210 */ /* 0x000fc40007ffe0ff */
[C---:B------:R-:W-:Y:S02]  /*0510*/  IADD3 R22, PT, PT, R9.reuse, R22, RZ ;  /* 0x0000001609167210 */ /* 0x040fe40007ffe0ff */
[----:B------:R-:W-:Y:S02]  /*0520*/  IADD3 R23, PT, PT, R9, R23, RZ ;  /* 0x0000001709177210 */ /* 0x000fe40007ffe0ff */
[----:B------:R-:W-:Y:S01]  /*0530*/  IADD3 R25, PT, PT, R25, 0x8, RZ ;  /* 0x0000000819197810 */ /* 0x000fe20007ffe0ff */
[----:B---3--:R-:W-:-:S04]  /*0540*/  IMAD R26, R28, R27, R26 ;  /* 0x0000001b1c1a7224 */ /* 0x008fc800078e021a */
[----:B----4-:R-:W-:Y:S01]  /*0550*/  IMAD R18, R17, R20, R26 ;  /* 0x0000001411127224 */ /* 0x010fe200078e021a */
[----:B------:R-:W-:Y:S06]  /*0560*/  @P1 BRA `(.L_x_2) ;  /* 0xfffffffc00141947 */ /* 0x000fec000383ffff */
.L_x_1:
[----:B------:R-:W-:Y:S05]  /*0570*/  @!P0 BRA `(.L_x_0) ;  /* 0x0000000400048947 */ /* 0x000fea0003800000 */
[----:B------:R-:W-:Y:S02]  /*0580*/  ISETP.GE.U32.AND P0, PT, R4, 0x4, PT ;  /* 0x000000040400780c */ /* 0x000fe40003f06070 */
[----:B------:R-:W-:-:S04]  /*0590*/  LOP3.LUT R2, R0, 0x3, RZ, 0xc0, !PT ;  /* 0x0000000300027812 */ /* 0x000fc800078ec0ff */
[----:B------:R-:W-:-:S07]  /*05a0*/  ISETP.NE.AND P1, PT, R2, RZ, PT ;  /* 0x000000ff0200720c */ /* 0x000fce0003f25270 */
[----:B------:R-:W-:Y:S06]  /*05b0*/  @!P0 BRA `(.L_x_3) ;  /* 0x00000000007c8947 */ /* 0x000fec0003800000 */
[----:B------:R-:W2:Y:S01]  /*05c0*/  LDC.64 R8, c[0x0][0x390] ;  /* 0x0000e400ff087b82 */ /* 0x000ea20000000a00 */
[-C--:B0-----:R-:W-:Y:S02]  /*05d0*/  IMAD R13, R3, R0.reuse, R6 ;  /* 0x00000000030d7224 */ /* 0x081fe400078e0206 */
[----:B-1----:R-:W-:-:S03]  /*05e0*/  IMAD R15, R6, R0, R5 ;  /* 0x00000000060f7224 */ /* 0x002fc600078e0205 */
[C---:B------:R-:W-:Y:S02]  /*05f0*/  IADD3 R23, PT, PT, R13.reuse, 0x1, RZ ;  /* 0x000000010d177810 */ /* 0x040fe40007ffe0ff */
[----:B------:R-:W0:Y:S01]  /*0600*/  LDC.64 R10, c[0x0][0x388] ;  /* 0x0000e200ff0a7b82 */ /* 0x000e220000000a00 */
[C---:B------:R-:W-:Y:S02]  /*0610*/  IADD3 R19, PT, PT, R13.reuse, 0x2, RZ ;  /* 0x000000020d137810 */ /* 0x040fe40007ffe0ff */
[----:B------:R-:W-:Y:S01]  /*0620*/  IADD3 R29, PT, PT, R13, 0x3, RZ ;  /* 0x000000030d1d7810 */ /* 0x000fe20007ffe0ff */
[C---:B--2---:R-:W-:Y:S01]  /*0630*/  IMAD.WIDE.U32 R20, R15.reuse, 0x4, R8 ;  /* 0x000000040f147825 */ /* 0x044fe200078e0008 */
[----:B------:R-:W-:-:S04]  /*0640*/  IADD3 R15, PT, PT, R15, R0, RZ ;  /* 0x000000000f0f7210 */ /* 0x000fc80007ffe0ff */
[-C--:B------:R-:W-:Y:S01]  /*0650*/  IADD3 R27, PT, PT, R15, R0.reuse, RZ ;  /* 0x000000000f1b7210 */ /* 0x080fe20007ffe0ff */
[--C-:B0-----:R-:W-:Y:S01]  /*0660*/  IMAD.WIDE.U32 R24, R13, 0x4, R10.reuse ;  /* 0x000000040d187825 */ /* 0x101fe200078e000a */
[----:B------:R-:W2:Y:S03]  /*0670*/  LDG.E R20, desc[UR4][R20.64] ;  /* 0x0000000414147981 */ /* 0x000ea6000c1e1900 */
[----:B------:R-:W-:Y:S01]  /*0680*/  IMAD.WIDE.U32 R22, R23, 0x4, R10 ;  /* 0x0000000417167825 */ /* 0x000fe200078e000a */
[----:B------:R-:W2:Y:S03]  /*0690*/  LDG.E R7, desc[UR4][R24.64] ;  /* 0x0000000418077981 */ /* 0x000ea6000c1e1900 */
[----:B------:R-:W-:Y:S02]  /*06a0*/  IMAD.WIDE.U32 R16, R15, 0x4, R8 ;  /* 0x000000040f107825 */ /* 0x000fe400078e0008 */
[----:B------:R-:W3:Y:S02]  /*06b0*/  LDG.E R22, desc[UR4][R22.64] ;  /* 0x0000000416167981 */ /* 0x000ee4000c1e1900 */
[----:B------:R-:W-:Y:S01]  /*06c0*/  IMAD.WIDE.U32 R14, R19, 0x4, R10 ;  /* 0x00000004130e7825 */ /* 0x000fe200078e000a */
[C---:B------:R-:W-:Y:S01]  /*06d0*/  IADD3 R19, PT, PT, R27.reuse, R0, RZ ;  /* 0x000000001b137210 */ /* 0x040fe20007ffe0ff */
[----:B------:R-:W3:Y:S02]  /*06e0*/  LDG.E R16, desc[UR4][R16.64] ;  /* 0x0000000410107981 */ /* 0x000ee4000c1e1900 */
[----:B------:R-:W-:-:S02]  /*06f0*/  IMAD.WIDE.U32 R12, R27, 0x4, R8 ;  /* 0x000000041b0c7825 */ /* 0x000fc400078e0008 */
[----:B------:R-:W4:Y:S02]  /*0700*/  LDG.E R14, desc[UR4][R14.64] ;  /* 0x000000040e0e7981 */ /* 0x000f24000c1e1900 */
[----:B------:R-:W-:Y:S02]  /*0710*/  IMAD.WIDE.U32 R10, R29, 0x4, R10 ;  /* 0x000000041d0a7825 */ /* 0x000fe400078e000a */
[----:B------:R-:W4:Y:S02]  /*0720*/  LDG.E R12, desc[UR4][R12.64] ;  /* 0x000000040c0c7981 */ /* 0x000f24000c1e1900 */
[----:B------:R-:W-:Y:S02]  /*0730*/  IMAD.WIDE.U32 R8, R19, 0x4, R8 ;  /* 0x0000000413087825 */ /* 0x000fe400078e0008 */
[----:B------:R-:W5:Y:S04]  /*0740*/  LDG.E R10, desc[UR4][R10.64] ;  /* 0x000000040a0a7981 */ /* 0x000f68000c1e1900 */
[----:B------:R-:W5:Y:S01]  /*0750*/  LDG.E R8, desc[UR4][R8.64] ;  /* 0x0000000408087981 */ /* 0x000f62000c1e1900 */
[----:B------:R-:W-:Y:S01]  /*0760*/  IADD3 R6, PT, PT, R6, 0x4, RZ ;  /* 0x0000000406067810 */ /* 0x000fe20007ffe0ff */
[----:B--2---:R-:W-:-:S04]  /*0770*/  IMAD R7, R7, R20, R18 ;  /* 0x0000001407077224 */ /* 0x004fc800078e0212 */
[----:B---3--:R-:W-:-:S04]  /*0780*/  IMAD R7, R22, R16, R7 ;  /* 0x0000001016077224 */ /* 0x008fc800078e0207 */
[----:B----4-:R-:W-:-:S04]  /*0790*/  IMAD R7, R14, R12, R7 ;  /* 0x0000000c0e077224 */ /* 0x010fc800078e0207 */
[----:B-----5:R-:W-:-:S07]  /*07a0*/  IMAD R18, R10, R8, R7 ;  /* 0x000000080a127224 */ /* 0x020fce00078e0207 */
.L_x_3:
[----:B------:R-:W-:Y:S05]  /*07b0*/  @!P1 BRA `(.L_x_0) ;  /* 0x0000000000749947 */ /* 0x000fea0003800000 */
[----:B------:R-:W-:Y:S02]  /*07c0*/  ISETP.NE.AND P0, PT, R2, 0x1, PT ;  /* 0x000000010200780c */ /* 0x000fe40003f05270 */
[----:B------:R-:W-:-:S04]  /*07d0*/  LOP3.LUT R2, R0, 0x1, RZ, 0xc0, !PT ;  /* 0x0000000100027812 */ /* 0x000fc800078ec0ff */
[----:B------:R-:W-:-:S07]  /*07e0*/  ISETP.NE.U32.AND P1, PT, R2, 0x1, PT ;  /* 0x000000010200780c */ /* 0x000fce0003f25070 */
[----:B------:R-:W2:Y:S01]  /*07f0*/  @P0 LDC.64 R16, c[0x0][0x388] ;  /* 0x0000e200ff100b82 */ /* 0x000ea20000000a00 */
[-C--:B0-----:R-:W-:Y:S02]  /*0800*/  @P0 IMAD R21, R3, R0.reuse, R6 ;  /* 0x0000000003150224 */ /* 0x081fe400078e0206 */
[CCC-:B-1----:R-:W-:Y:S01]  /*0810*/  @P0 IMAD R15, R6.reuse, R0.reuse, R5.reuse ;  /* 0x00000000060f0224 */ /* 0x1c2fe200078e0205 */
[----:B------:R-:W-:Y:S02]  /*0820*/  @P0 IADD3 R6, PT, PT, R6, 0x2, RZ ;  /* 0x0000000206060810 */ /* 0x000fe40007ffe0ff */
[----:B------:R-:W-:Y:S02]  /*0830*/  @P0 IADD3 R7, PT, PT, R21, 0x1, RZ ;  /* 0x0000000115070810 */ /* 0x000fe40007ffe0ff */
[----:B------:R-:W0:Y:S01]  /*0840*/  @P0 LDC.64 R12, c[0x0][0x390] ;  /* 0x0000e400ff0c0b82 */ /* 0x000e220000000a00 */
[-C--:B------:R-:W-:Y:S02]  /*0850*/  @!P1 IMAD R3, R3, R0.reuse, R6 ;  /* 0x0000000003039224 */ /* 0x080fe400078e0206 */
[----:B------:R-:W-:-:S05]  /*0860*/  @!P1 IMAD R5, R6, R0, R5 ;  /* 0x0000000006059224 */ /* 0x000fca00078e0205 */
[----:B------:R-:W1:Y:S08]  /*0870*/  @!P1 LDC.64 R10, c[0x0][0x388] ;  /* 0x0000e200ff0a9b82 */ /* 0x000e700000000a00 */
[----:B------:R-:W3:Y:S01]  /*0880*/  @!P1 LDC.64 R8, c[0x0][0x390] ;  /* 0x0000e400ff089b82 */ /* 0x000ee20000000a00 */
[----:B--2---:R-:W-:-:S04]  /*0890*/  @P0 IMAD.WIDE.U32 R20, R21, 0x4, R16 ;  /* 0x0000000415140825 */ /* 0x004fc800078e0010 */
[----:B------:R-:W-:Y:S01]  /*08a0*/  @P0 IMAD.WIDE.U32 R16, R7, 0x4, R16 ;  /* 0x0000000407100825 */ /* 0x000fe200078e0010 */
[C---:B------:R-:W-:Y:S01]  /*08b0*/  @P0 IADD3 R7, PT, PT, R15.reuse, R0, RZ ;  /* 0x000000000f070210 */ /* 0x040fe20007ffe0ff */
[----:B------:R-:W2:Y:S02]  /*08c0*/  @P0 LDG.E R21, desc[UR4][R20.64] ;  /* 0x0000000414150981 */ /* 0x000ea4000c1e1900 */
[--C-:B0-----:R-:W-:Y:S02]  /*08d0*/  @P0 IMAD.WIDE.U32 R14, R15, 0x4, R12.reuse ;  /* 0x000000040f0e0825 */ /* 0x101fe400078e000c */
[----:B------:R-:W4:Y:S02]  /*08e0*/  @P0 LDG.E R17, desc[UR4][R16.64] ;  /* 0x0000000410110981 */ /* 0x000f24000c1e1900 */
[----:B------:R-:W-:Y:S02]  /*08f0*/  @P0 IMAD.WIDE.U32 R12, R7, 0x4, R12 ;  /* 0x00000004070c0825 */ /* 0x000fe400078e000c */
[----:B------:R-:W2:Y:S02]  /*0900*/  @P0 LDG.E R14, desc[UR4][R14.64] ;  /* 0x000000040e0e0981 */ /* 0x000ea4000c1e1900 */
[----:B-1----:R-:W-:-:S02]  /*0910*/  @!P1 IMAD.WIDE.U32 R10, R3, 0x4, R10 ;  /* 0x00000004030a9825 */ /* 0x002fc400078e000a */
[----:B------:R-:W4:Y:S04]  /*0920*/  @P0 LDG.E R12, desc[UR4][R12.64] ;  /* 0x000000040c0c0981 */ /* 0x000f28000c1e1900 */
[----:B------:R-:W5:Y:S01]  /*0930*/  @!P1 LDG.E R11, desc[UR4][R10.64] ;  /* 0x000000040a0b9981 */ /* 0x000f62000c1e1900 */
[----:B---3--:R-:W-:-:S06]  /*0940*/  @!P1 IMAD.WIDE.U32 R8, R5, 0x4, R8 ;  /* 0x0000000405089825 */ /* 0x008fcc00078e0008 */
[----:B------:R-:W5:Y:S01]  /*0950*/  @!P1 LDG.E R8, desc[UR4][R8.64] ;  /* 0x0000000408089981 */ /* 0x000f62000c1e1900 */
[----:B--2---:R-:W-:-:S04]  /*0960*/  @P0 IMAD R2, R21, R14, R18 ;  /* 0x0000000e15020224 */ /* 0x004fc800078e0212 */
[----:B----4-:R-:W-:-:S04]  /*0970*/  @P0 IMAD R18, R17, R12, R2 ;  /* 0x0000000c11120224 */ /* 0x010fc800078e0202 */
[----:B-----5:R-:W-:-:S07]  /*0980*/  @!P1 IMAD R18, R11, R8, R18 ;  /* 0x000000080b129224 */ /* 0x020fce00078e0212 */
.L_x_0:
[----:B-1----:R-:W1:Y:S01]  /*0990*/  S2R R5, SR_CTAID.Y ;  /* 0x0000000000057919 */ /* 0x002e620000002600 */
[----:B------:R-:W1:Y:S08]  /*09a0*/  S2UR UR6, SR_CTAID.X ;  /* 0x00000000000679c3 */ /* 0x000e700000002500 */
[----:B0-----:R-:W0:Y:S01]  /*09b0*/  LDC.64 R2, c[0x0][0x380] ;  /* 0x0000e000ff027b82 */ /* 0x001e220000000a00 */
[----:B-1----:R-:W-:-:S04]  /*09c0*/  IMAD R5, R0, UR6, R5 ;  /* 0x0000000600057c24 */ /* 0x002fc8000f8e0205 */
[----:B0-----:R-:W-:-:S05]  /*09d0*/  IMAD.WIDE.U32 R2, R5, 0x4, R2 ;  /* 0x0000000405027825 */ /* 0x001fca00078e0002 */
[----:B------:R-:W-:Y:S01]  /*09e0*/  STG.E desc[UR4][R2.64], R18 ;  /* 0x0000001202007986 */ /* 0x000fe2000c101904 */
[----:B------:R-:W-:Y:S05]  /*09f0*/  EXIT ;  /* 0x000000000000794d */ /* 0x000fea0003800000 */
.L_x_4:
[----:B------:R-:W-:-:S00]  /*0a00*/  BRA `(.L_x_4) ;  /* 0xfffffffc00fc7947 */ /* 0x000fc0000383ffff */
[----:B------:R-:W-:-:S00]  /*0a10*/  NOP ;  /* 0x0000000000007918 */ /* 0x000fc00000000000 */
        /* <DEDUP_REMOVED lines=14> */
.L_x_5:


//--------------------- .nv.global.init           --------------------------
	.section	.nv.global.init,"aw",@progbits
	.align	4
.nv.global.init:
	.type		mrg32k3aM1SubSeq,@object
	.size		mrg32k3aM1SubSeq,(mrg32k3aM2SubSeq - mrg32k3aM1SubSeq)
mrg32k3aM1SubSeq:
        /*0000*/ 	.byte	0x0b, 0xcc, 0xee, 0x04, 0x73, 0x29, 0x8b, 0x6f, 0xf6, 0x53, 0x03, 0xf6, 0x23, 0xf6, 0xea, 0xda
        /* <DEDUP_REMOVED lines=125> */
	.type		mrg32k3aM2SubSeq,@object
	.size		mrg32k3aM2SubSeq,(mrg32k3aM1 - mrg32k3aM2SubSeq)
mrg32k3aM2SubSeq:
        /* <DEDUP_REMOVED lines=126> */
	.type		mrg32k3aM1,@object
	.size		mrg32k3aM1,(mrg32k3aM1Seq - mrg32k3aM1)
mrg32k3aM1:
        /* <DEDUP_REMOVED lines=144> */
	.type		mrg32k3aM1Seq,@object
	.size		mrg32k3aM1Seq,(mrg32k3aM2 - mrg32k3aM1Seq)
mrg32k3aM1Seq:
        /* <DEDUP_REMOVED lines=144> */
	.type		mrg32k3aM2,@object
	.size		mrg32k3aM2,(mrg32k3aM2Seq - mrg32k3aM2)
mrg32k3aM2:
        /* <DEDUP_REMOVED lines=144> */
	.type		mrg32k3aM2Seq,@object
	.size		mrg32k3aM2Seq,(precalc_xorwow_matrix - mrg32k3aM2Seq)
mrg32k3aM2Seq:
        /* <DEDUP_REMOVED lines=144> */
	.type		precalc_xorwow_matrix,@object
	.size		precalc_xorwow_matrix,(precalc_xorwow_offset_matrix - precalc_xorwow_matrix)
precalc_xorwow_matrix:
        /* <DEDUP_REMOVED lines=6400> */
	.type		precalc_xorwow_offset_matrix,@object
	.size		precalc_xorwow_offset_matrix,(.L_1 - precalc_xorwow_offset_matrix)
precalc_xorwow_offset_matrix:
        /* <DEDUP_REMOVED lines=6400> */
.L_1:


//--------------------- .nv.shared.reserved.0     --------------------------
	.section	.nv.shared.reserved.0,"aw",@nobits
	.weak		__nv_reservedSMEM_offset_0_alias
	.size		__nv_reservedSMEM_offset_0_alias, 0, 64
	.other		__nv_reservedSMEM_offset_0_alias,@"STO_CUDA_RESERVED_SHARED STV_DEFAULT"
__nv_reservedSMEM_offset_0_alias:
	.zero		0
	.zero		64


//--------------------- .nv.constant0._Z20cuda_multiply_matrixPiS_S_i --------------------------
	.section	.nv.constant0._Z20cuda_multiply_matrixPiS_S_i,"a",@progbits
	.sectionflags	@""
	.align	4
.nv.constant0._Z20cuda_multiply_matrixPiS_S_i:
	.zero		924


//--------------------- SYMBOLS --------------------------

	.type		.nv.reservedSmem.offset0,@object
	.size		.nv.reservedSmem.offset0,0x4
